//
// Generated by NVIDIA NVVM Compiler
//
// Compiler Build ID: CL-36424714
// Cuda compilation tools, release 13.0, V13.0.88
// Based on NVVM 20.0.0
//

.version 9.0
.target sm_100
.address_size 64

	// .globl	image_pass

.visible .entry image_pass(
	.param .u64 .ptr .align 1 image_pass_param_0,
	.param .u64 .ptr .align 1 image_pass_param_1,
	.param .u32 image_pass_param_2,
	.param .u32 image_pass_param_3,
	.param .u32 image_pass_param_4,
	.param .u32 image_pass_param_5
)
{
	.reg .pred 	%p<4>;
	.reg .b32 	%r<14>;
	.reg .b32 	%f<3>;
	.reg .b64 	%rd<8>;

	ld.param.u64 	%rd1, [image_pass_param_0];
	ld.param.u64 	%rd2, [image_pass_param_1];
	ld.param.u32 	%r3, [image_pass_param_3];
	ld.param.u32 	%r4, [image_pass_param_4];
	mov.u32 	%r6, %ctaid.x;
	mov.u32 	%r7, %ntid.x;
	mov.u32 	%r8, %tid.x;
	mad.lo.s32 	%r1, %r6, %r7, %r8;
	mov.u32 	%r9, %ctaid.y;
	mov.u32 	%r10, %ntid.y;
	mov.u32 	%r11, %tid.y;
	mad.lo.s32 	%r12, %r9, %r10, %r11;
	setp.ge.s32 	%p1, %r1, %r3;
	setp.ge.s32 	%p2, %r12, %r4;
	or.pred  	%p3, %p1, %p2;
	@%p3 bra 	$L__BB0_2;
	cvta.to.global.u64 	%rd3, %rd2;
	cvta.to.global.u64 	%rd4, %rd1;
	mad.lo.s32 	%r13, %r3, %r12, %r1;
	mul.wide.s32 	%rd5, %r13, 4;
	add.s64 	%rd6, %rd3, %rd5;
	ld.global.f32 	%f1, [%rd6];
	add.f32 	%f2, %f1, 0f3F800000;
	add.s64 	%rd7, %rd4, %rd5;
	st.global.f32 	[%rd7], %f2;
$L__BB0_2:
	ret;

}
	// .globl	composit
.visible .entry composit(
	.param .u64 .ptr .align 1 composit_param_0,
	.param .u64 .ptr .align 1 composit_param_1,
	.param .u32 composit_param_2,
	.param .u32 composit_param_3,
	.param .u32 composit_param_4
)
{
	.reg .pred 	%p<28>;
	.reg .b32 	%r<91>;
	.reg .b32 	%f<52>;
	.reg .b64 	%rd<37>;

	ld.param.u64 	%rd2, [composit_param_0];
	ld.param.u64 	%rd3, [composit_param_1];
	ld.param.u32 	%r41, [composit_param_2];
	ld.param.u32 	%r42, [composit_param_3];
	ld.param.u32 	%r44, [composit_param_4];
	cvta.to.global.u64 	%rd1, %rd3;
	mov.u32 	%r45, %ctaid.x;
	mov.u32 	%r46, %ntid.x;
	mov.u32 	%r47, %tid.x;
	mad.lo.s32 	%r1, %r45, %r46, %r47;
	mov.u32 	%r48, %ctaid.y;
	mov.u32 	%r49, %ntid.y;
	mul.lo.s32 	%r2, %r48, %r49;
	mov.u32 	%r3, %tid.y;
	add.s32 	%r50, %r2, %r3;
	setp.ge.s32 	%p1, %r1, %r42;
	setp.ge.s32 	%p2, %r50, %r44;
	or.pred  	%p3, %p1, %p2;
	@%p3 bra 	$L__BB1_15;
	setp.lt.s32 	%p4, %r41, 1;
	mov.f32 	%f51, 0fBF800000;
	@%p4 bra 	$L__BB1_14;
	and.b32  	%r5, %r41, 7;
	setp.lt.u32 	%p5, %r41, 8;
	mov.f32 	%f51, 0fBF800000;
	mov.b32 	%r89, 0;
	@%p5 bra 	$L__BB1_5;
	and.b32  	%r89, %r41, 2147483640;
	neg.s32 	%r87, %r89;
	add.s32 	%r52, %r3, %r44;
	add.s32 	%r53, %r52, %r2;
	mad.lo.s32 	%r86, %r42, %r53, %r1;
	mul.lo.s32 	%r54, %r44, %r42;
	shl.b32 	%r9, %r54, 3;
	shl.b32 	%r55, %r44, 1;
	add.s32 	%r56, %r50, %r55;
	mad.lo.s32 	%r85, %r42, %r56, %r1;
	mad.lo.s32 	%r57, %r44, 3, %r50;
	mad.lo.s32 	%r84, %r42, %r57, %r1;
	shl.b32 	%r58, %r44, 2;
	add.s32 	%r59, %r50, %r58;
	mad.lo.s32 	%r83, %r42, %r59, %r1;
	mad.lo.s32 	%r60, %r44, 5, %r50;
	mad.lo.s32 	%r82, %r42, %r60, %r1;
	mad.lo.s32 	%r61, %r44, 6, %r50;
	mad.lo.s32 	%r81, %r42, %r61, %r1;
	mad.lo.s32 	%r62, %r44, 7, %r50;
	mad.lo.s32 	%r80, %r42, %r62, %r1;
	mad.lo.s32 	%r79, %r42, %r50, %r1;
	mov.f32 	%f51, 0fBF800000;
$L__BB1_4:
	.pragma "nounroll";
	mul.wide.s32 	%rd4, %r79, 4;
	add.s64 	%rd5, %rd1, %rd4;
	ld.global.f32 	%f17, [%rd5];
	setp.gt.f32 	%p6, %f17, %f51;
	selp.f32 	%f18, %f17, %f51, %p6;
	mul.wide.s32 	%rd6, %r86, 4;
	add.s64 	%rd7, %rd1, %rd6;
	ld.global.f32 	%f19, [%rd7];
	setp.gt.f32 	%p7, %f19, %f18;
	selp.f32 	%f20, %f19, %f18, %p7;
	mul.wide.s32 	%rd8, %r85, 4;
	add.s64 	%rd9, %rd1, %rd8;
	ld.global.f32 	%f21, [%rd9];
	setp.gt.f32 	%p8, %f21, %f20;
	selp.f32 	%f22, %f21, %f20, %p8;
	mul.wide.s32 	%rd10, %r84, 4;
	add.s64 	%rd11, %rd1, %rd10;
	ld.global.f32 	%f23, [%rd11];
	setp.gt.f32 	%p9, %f23, %f22;
	selp.f32 	%f24, %f23, %f22, %p9;
	mul.wide.s32 	%rd12, %r83, 4;
	add.s64 	%rd13, %rd1, %rd12;
	ld.global.f32 	%f25, [%rd13];
	setp.gt.f32 	%p10, %f25, %f24;
	selp.f32 	%f26, %f25, %f24, %p10;
	mul.wide.s32 	%rd14, %r82, 4;
	add.s64 	%rd15, %rd1, %rd14;
	ld.global.f32 	%f27, [%rd15];
	setp.gt.f32 	%p11, %f27, %f26;
	selp.f32 	%f28, %f27, %f26, %p11;
	mul.wide.s32 	%rd16, %r81, 4;
	add.s64 	%rd17, %rd1, %rd16;
	ld.global.f32 	%f29, [%rd17];
	setp.gt.f32 	%p12, %f29, %f28;
	selp.f32 	%f30, %f29, %f28, %p12;
	mul.wide.s32 	%rd18, %r80, 4;
	add.s64 	%rd19, %rd1, %rd18;
	ld.global.f32 	%f31, [%rd19];
	setp.gt.f32 	%p13, %f31, %f30;
	selp.f32 	%f51, %f31, %f30, %p13;
	add.s32 	%r87, %r87, 8;
	add.s32 	%r86, %r86, %r9;
	add.s32 	%r85, %r85, %r9;
	add.s32 	%r84, %r84, %r9;
	add.s32 	%r83, %r83, %r9;
	add.s32 	%r82, %r82, %r9;
	add.s32 	%r81, %r81, %r9;
	add.s32 	%r80, %r80, %r9;
	add.s32 	%r79, %r79, %r9;
	setp.ne.s32 	%p14, %r87, 0;
	@%p14 bra 	$L__BB1_4;
$L__BB1_5:
	setp.eq.s32 	%p15, %r5, 0;
	@%p15 bra 	$L__BB1_14;
	and.b32  	%r36, %r41, 3;
	setp.lt.u32 	%p16, %r5, 4;
	@%p16 bra 	$L__BB1_8;
	mad.lo.s32 	%r63, %r89, %r44, %r50;
	mad.lo.s32 	%r64, %r63, %r42, %r1;
	mul.wide.s32 	%rd20, %r64, 4;
	add.s64 	%rd21, %rd1, %rd20;
	ld.global.f32 	%f33, [%rd21];
	setp.gt.f32 	%p17, %f33, %f51;
	selp.f32 	%f34, %f33, %f51, %p17;
	add.s32 	%r65, %r63, %r44;
	mad.lo.s32 	%r66, %r65, %r42, %r1;
	mul.wide.s32 	%rd22, %r66, 4;
	add.s64 	%rd23, %rd1, %rd22;
	ld.global.f32 	%f35, [%rd23];
	setp.gt.f32 	%p18, %f35, %f34;
	selp.f32 	%f36, %f35, %f34, %p18;
	add.s32 	%r67, %r65, %r44;
	mad.lo.s32 	%r68, %r67, %r42, %r1;
	mul.wide.s32 	%rd24, %r68, 4;
	add.s64 	%rd25, %rd1, %rd24;
	ld.global.f32 	%f37, [%rd25];
	setp.gt.f32 	%p19, %f37, %f36;
	selp.f32 	%f38, %f37, %f36, %p19;
	add.s32 	%r69, %r67, %r44;
	mad.lo.s32 	%r70, %r69, %r42, %r1;
	mul.wide.s32 	%rd26, %r70, 4;
	add.s64 	%rd27, %rd1, %rd26;
	ld.global.f32 	%f39, [%rd27];
	setp.gt.f32 	%p20, %f39, %f38;
	selp.f32 	%f51, %f39, %f38, %p20;
	add.s32 	%r89, %r89, 4;
$L__BB1_8:
	setp.eq.s32 	%p21, %r36, 0;
	@%p21 bra 	$L__BB1_14;
	setp.eq.s32 	%p22, %r36, 1;
	@%p22 bra 	$L__BB1_11;
	mad.lo.s32 	%r71, %r89, %r44, %r50;
	mad.lo.s32 	%r72, %r71, %r42, %r1;
	mul.wide.s32 	%rd28, %r72, 4;
	add.s64 	%rd29, %rd1, %rd28;
	ld.global.f32 	%f41, [%rd29];
	setp.gt.f32 	%p23, %f41, %f51;
	selp.f32 	%f42, %f41, %f51, %p23;
	add.s32 	%r73, %r71, %r44;
	mad.lo.s32 	%r74, %r73, %r42, %r1;
	mul.wide.s32 	%rd30, %r74, 4;
	add.s64 	%rd31, %rd1, %rd30;
	ld.global.f32 	%f43, [%rd31];
	setp.gt.f32 	%p24, %f43, %f42;
	selp.f32 	%f51, %f43, %f42, %p24;
	add.s32 	%r89, %r89, 2;
$L__BB1_11:
	and.b32  	%r75, %r41, 1;
	setp.eq.b32 	%p25, %r75, 1;
	not.pred 	%p26, %p25;
	@%p26 bra 	$L__BB1_14;
	mad.lo.s32 	%r76, %r89, %r44, %r50;
	mad.lo.s32 	%r77, %r76, %r42, %r1;
	mul.wide.s32 	%rd32, %r77, 4;
	add.s64 	%rd33, %rd1, %rd32;
	ld.global.f32 	%f11, [%rd33];
	setp.leu.f32 	%p27, %f11, %f51;
	@%p27 bra 	$L__BB1_14;
	mov.f32 	%f51, %f11;
$L__BB1_14:
	mad.lo.s32 	%r78, %r42, %r50, %r1;
	cvta.to.global.u64 	%rd34, %rd2;
	mul.wide.s32 	%rd35, %r78, 4;
	add.s64 	%rd36, %rd34, %rd35;
	st.global.f32 	[%rd36], %f51;
$L__BB1_15:
	ret;

}


// ===== COMPILED SASS (sm_100) =====

	.target	sm_100

	.elftype	@"ET_EXEC"


//--------------------- .note.nv.tkinfo           --------------------------
	.section	.note.nv.tkinfo,"",@"SHT_NOTE"
	.sectionflags	@"SHF_NOTE_NV_TKINFO"
	.tkinfo
        /*0018*/ 	.word	0x00000002
        /*0030*/ 	.string	""
        /*0030*/ 	.string	"ptxas"
        /*0030*/ 	.string	"Cuda compilation tools, release 13.0, V13.0.88"
        /*0030*/ 	.string	"Build cuda_13.0.r13.0/compiler.36424714_0"
        /*0030*/ 	.string	"-arch sm_100 -m 64 "



//--------------------- .note.nv.cuinfo           --------------------------
	.section	.note.nv.cuinfo,"",@"SHT_NOTE"
	.sectionflags	@"SHF_NOTE_NV_CUINFO"
        /*0018*/ 	.short	0x0002
        /*001a*/ 	.short	0x0064
        /*001c*/ 	.short	0x0082
	.zero		2


//--------------------- .nv.info                  --------------------------
	.section	.nv.info,"",@"SHT_CUDA_INFO"
	.align	4


	//----- nvinfo : EIATTR_REGCOUNT
	.align		4
        /*0000*/ 	.byte	0x04, 0x2f
        /*0002*/ 	.short	(.L_1 - .L_0)
	.align		4
.L_0:
        /*0004*/ 	.word	index@(image_pass)
        /*0008*/ 	.word	0x0000000a


	//----- nvinfo : EIATTR_FRAME_SIZE
	.align		4
.L_1:
        /*000c*/ 	.byte	0x04, 0x11
        /*000e*/ 	.short	(.L_3 - .L_2)
	.align		4
.L_2:
        /*0010*/ 	.word	index@(image_pass)
        /*0014*/ 	.word	0x00000000


	//----- nvinfo : EIATTR_REGCOUNT
	.align		4
.L_3:
        /*0018*/ 	.byte	0x04, 0x2f
        /*001a*/ 	.short	(.L_5 - .L_4)
	.align		4
.L_4:
        /*001c*/ 	.word	index@(composit)
        /*0020*/ 	.word	0x00000020


	//----- nvinfo : EIATTR_FRAME_SIZE
	.align		4
.L_5:
        /*0024*/ 	.byte	0x04, 0x11
        /*0026*/ 	.short	(.L_7 - .L_6)
	.align		4
.L_6:
        /*0028*/ 	.word	index@(composit)
        /*002c*/ 	.word	0x00000000


	//----- nvinfo : EIATTR_MIN_STACK_SIZE
	.align		4
.L_7:
        /*0030*/ 	.byte	0x04, 0x12
        /*0032*/ 	.short	(.L_9 - .L_8)
	.align		4
.L_8:
        /*0034*/ 	.word	index@(composit)
        /*0038*/ 	.word	0x00000000


	//----- nvinfo : EIATTR_MIN_STACK_SIZE
	.align		4
.L_9:
        /*003c*/ 	.byte	0x04, 0x12
        /*003e*/ 	.short	(.L_11 - .L_10)
	.align		4
.L_10:
        /*0040*/ 	.word	index@(image_pass)
        /*0044*/ 	.word	0x00000000
.L_11:


//--------------------- .nv.compat                --------------------------
	.section	.nv.compat,"",@"SHT_CUDA_COMPAT_INFO"
	.align	4
        /*0000*/ 	.byte	0x02, 0x09, 0x00, 0x00, 0x02, 0x02, 0x01, 0x00, 0x02, 0x05, 0x05, 0x00, 0x03, 0x07, 0x01, 0x01
        /*0010*/ 	.byte	0x02, 0x03, 0x00, 0x00, 0x02, 0x06, 0x01, 0x00, 0x04, 0x0b, 0x08, 0x00, 0x09, 0x00, 0x00, 0x00
        /*0020*/ 	.byte	0x00, 0x00, 0x00, 0x00


//--------------------- .nv.info.composit         --------------------------
	.section	.nv.info.composit,"",@"SHT_CUDA_INFO"
	.sectionflags	@""
	.align	4


	//----- nvinfo : EIATTR_CUDA_API_VERSION
	.align		4
        /*0000*/ 	.byte	0x04, 0x37
        /*0002*/ 	.short	(.L_13 - .L_12)
.L_12:
        /*0004*/ 	.word	0x00000082


	//----- nvinfo : EIATTR_KPARAM_INFO
	.align		4
.L_13:
        /*0008*/ 	.byte	0x04, 0x17
        /*000a*/ 	.short	(.L_15 - .L_14)
.L_14:
        /*000c*/ 	.word	0x00000000
        /*0010*/ 	.short	0x0004
        /*0012*/ 	.short	0x0018
        /*0014*/ 	.byte	0x00, 0xf0, 0x11, 0x00


	//----- nvinfo : EIATTR_KPARAM_INFO
	.align		4
.L_15:
        /*0018*/ 	.byte	0x04, 0x17
        /*001a*/ 	.short	(.L_17 - .L_16)
.L_16:
        /*001c*/ 	.word	0x00000000
        /*0020*/ 	.short	0x0003
        /*0022*/ 	.short	0x0014
        /*0024*/ 	.byte	0x00, 0xf0, 0x11, 0x00


	//----- nvinfo : EIATTR_KPARAM_INFO
	.align		4
.L_17:
        /*0028*/ 	.byte	0x04, 0x17
        /*002a*/ 	.short	(.L_19 - .L_18)
.L_18:
        /*002c*/ 	.word	0x00000000
        /*0030*/ 	.short	0x0002
        /*0032*/ 	.short	0x0010
        /*0034*/ 	.byte	0x00, 0xf0, 0x11, 0x00


	//----- nvinfo : EIATTR_KPARAM_INFO
	.align		4
.L_19:
        /*0038*/ 	.byte	0x04, 0x17
        /*003a*/ 	.short	(.L_21 - .L_20)
.L_20:
        /*003c*/ 	.word	0x00000000
        /*0040*/ 	.short	0x0001
        /*0042*/ 	.short	0x0008
        /*0044*/ 	.byte	0x00, 0xf5, 0x21, 0x00


	//----- nvinfo : EIATTR_KPARAM_INFO
	.align		4
.L_21:
        /*0048*/ 	.byte	0x04, 0x17
        /*004a*/ 	.short	(.L_23 - .L_22)
.L_22:
        /*004c*/ 	.word	0x00000000
        /*0050*/ 	.short	0x0000
        /*0052*/ 	.short	0x0000
        /*0054*/ 	.byte	0x00, 0xf5, 0x21, 0x00


	//----- nvinfo : EIATTR_SPARSE_MMA_MASK
	.align		4
.L_23:
        /*0058*/ 	.byte	0x03, 0x50
        /*005a*/ 	.short	0x0000


	//----- nvinfo : EIATTR_MAXREG_COUNT
	.align		4
        /*005c*/ 	.byte	0x03, 0x1b
        /*005e*/ 	.short	0x00ff


	//----- nvinfo : EIATTR_MERCURY_ISA_VERSION
	.align		4
        /*0060*/ 	.byte	0x03, 0x5f
        /*0062*/ 	.short	0x0101


	//----- nvinfo : EIATTR_VRC_CTA_INIT_COUNT
	.align		4
        /*0064*/ 	.byte	0x02, 0x4a
	.zero		1
	.zero		1


	//----- nvinfo : EIATTR_EXIT_INSTR_OFFSETS
	.align		4
        /*0068*/ 	.byte	0x04, 0x1c
        /*006a*/ 	.short	(.L_25 - .L_24)


	//   ....[0]....
.L_24:
        /*006c*/ 	.word	0x000000e0


	//   ....[1]....
        /*0070*/ 	.word	0x00000970


	//----- nvinfo : EIATTR_CBANK_PARAM_SIZE
	.align		4
.L_25:
        /*0074*/ 	.byte	0x03, 0x19
        /*0076*/ 	.short	0x001c


	//----- nvinfo : EIATTR_PARAM_CBANK
	.align		4
        /*0078*/ 	.byte	0x04, 0x0a
        /*007a*/ 	.short	(.L_27 - .L_26)
	.align		4
.L_26:
        /*007c*/ 	.word	index@(.nv.constant0.composit)
        /*0080*/ 	.short	0x0380
        /*0082*/ 	.short	0x001c


	//----- nvinfo : EIATTR_SW_WAR
	.align		4
.L_27:
        /*0084*/ 	.byte	0x04, 0x36
        /*0086*/ 	.short	(.L_29 - .L_28)
.L_28:
        /*0088*/ 	.word	0x00000008
.L_29:


//--------------------- .nv.info.image_pass       --------------------------
	.section	.nv.info.image_pass,"",@"SHT_CUDA_INFO"
	.sectionflags	@""
	.align	4


	//----- nvinfo : EIATTR_CUDA_API_VERSION
	.align		4
        /*0000*/ 	.byte	0x04, 0x37
        /*0002*/ 	.short	(.L_31 - .L_30)
.L_30:
        /*0004*/ 	.word	0x00000082


	//----- nvinfo : EIATTR_KPARAM_INFO
	.align		4
.L_31:
        /*0008*/ 	.byte	0x04, 0x17
        /*000a*/ 	.short	(.L_33 - .L_32)
.L_32:
        /*000c*/ 	.word	0x00000000
        /*0010*/ 	.short	0x0005
        /*0012*/ 	.short	0x001c
        /*0014*/ 	.byte	0x00, 0xf0, 0x11, 0x00


	//----- nvinfo : EIATTR_KPARAM_INFO
	.align		4
.L_33:
        /*0018*/ 	.byte	0x04, 0x17
        /*001a*/ 	.short	(.L_35 - .L_34)
.L_34:
        /*001c*/ 	.word	0x00000000
        /*0020*/ 	.short	0x0004
        /*0022*/ 	.short	0x0018
        /*0024*/ 	.byte	0x00, 0xf0, 0x11, 0x00


	//----- nvinfo : EIATTR_KPARAM_INFO
	.align		4
.L_35:
        /*0028*/ 	.byte	0x04, 0x17
        /*002a*/ 	.short	(.L_37 - .L_36)
.L_36:
        /*002c*/ 	.word	0x00000000
        /*0030*/ 	.short	0x0003
        /*0032*/ 	.short	0x0014
        /*0034*/ 	.byte	0x00, 0xf0, 0x11, 0x00


	//----- nvinfo : EIATTR_KPARAM_INFO
	.align		4
.L_37:
        /*0038*/ 	.byte	0x04, 0x17
        /*003a*/ 	.short	(.L_39 - .L_38)
.L_38:
        /*003c*/ 	.word	0x00000000
        /*0040*/ 	.short	0x0002
        /*0042*/ 	.short	0x0010
        /*0044*/ 	.byte	0x00, 0xf0, 0x11, 0x00


	//----- nvinfo : EIATTR_KPARAM_INFO
	.align		4
.L_39:
        /*0048*/ 	.byte	0x04, 0x17
        /*004a*/ 	.short	(.L_41 - .L_40)
.L_40:
        /*004c*/ 	.word	0x00000000
        /*0050*/ 	.short	0x0001
        /*0052*/ 	.short	0x0008
        /*0054*/ 	.byte	0x00, 0xf5, 0x21, 0x00


	//----- nvinfo : EIATTR_KPARAM_INFO
	.align		4
.L_41:
        /*0058*/ 	.byte	0x04, 0x17
        /*005a*/ 	.short	(.L_43 - .L_42)
.L_42:
        /*005c*/ 	.word	0x00000000
        /*0060*/ 	.short	0x0000
        /*0062*/ 	.short	0x0000
        /*0064*/ 	.byte	0x00, 0xf5, 0x21, 0x00


	//----- nvinfo : EIATTR_SPARSE_MMA_MASK
	.align		4
.L_43:
        /*0068*/ 	.byte	0x03, 0x50
        /*006a*/ 	.short	0x0000


	//----- nvinfo : EIATTR_MAXREG_COUNT
	.align		4
        /*006c*/ 	.byte	0x03, 0x1b
        /*006e*/ 	.short	0x00ff


	//----- nvinfo : EIATTR_MERCURY_ISA_VERSION
	.align		4
        /*0070*/ 	.byte	0x03, 0x5f
        /*0072*/ 	.short	0x0101


	//----- nvinfo : EIATTR_VRC_CTA_INIT_COUNT
	.align		4
        /*0074*/ 	.byte	0x02, 0x4a
	.zero		1
	.zero		1


	//----- nvinfo : EIATTR_EXIT_INSTR_OFFSETS
	.align		4
        /*0078*/ 	.byte	0x04, 0x1c
        /*007a*/ 	.short	(.L_45 - .L_44)


	//   ....[0]....
.L_44:
        /*007c*/ 	.word	0x000000d0


	//   ....[1]....
        /*0080*/ 	.word	0x00000170


	//----- nvinfo : EIATTR_CBANK_PARAM_SIZE
	.align		4
.L_45:
        /*0084*/ 	.byte	0x03, 0x19
        /*0086*/ 	.short	0x0020


	//----- nvinfo : EIATTR_PARAM_CBANK
	.align		4
        /*0088*/ 	.byte	0x04, 0x0a
        /*008a*/ 	.short	(.L_47 - .L_46)
	.align		4
.L_46:
        /*008c*/ 	.word	index@(.nv.constant0.image_pass)
        /*0090*/ 	.short	0x0380
        /*0092*/ 	.short	0x0020


	//----- nvinfo : EIATTR_SW_WAR
	.align		4
.L_47:
        /*0094*/ 	.byte	0x04, 0x36
        /*0096*/ 	.short	(.L_49 - .L_48)
.L_48:
        /*0098*/ 	.word	0x00000008
.L_49:


//--------------------- .nv.callgraph             --------------------------
	.section	.nv.callgraph,"",@"SHT_CUDA_CALLGRAPH"
	.align	4
	.sectionentsize	8
	.align		4
        /*0000*/ 	.word	0x00000000
	.align		4
        /*0004*/ 	.word	0xffffffff
	.align		4
        /*0008*/ 	.word	0x00000000
	.align		4
        /*000c*/ 	.word	0xfffffffe
	.align		4
        /*0010*/ 	.word	0x00000000
	.align		4
        /*0014*/ 	.word	0xfffffffd
	.align		4
        /*0018*/ 	.word	0x00000000
	.align		4
        /*001c*/ 	.word	0xfffffffc


//--------------------- .text.composit            --------------------------
	.section	.text.composit,"ax",@progbits
	.align	128
        .global         composit
        .type           composit,@function
        .size           composit,(.L_x_7 - composit)
        .other          composit,@"STO_CUDA_ENTRY STV_DEFAULT"
composit:
.text.composit:
[----:B------:R-:W-:Y:S01]  /*0000*/  LDC R1, c[0x0][0x37c] ;  /* 0x0000df00ff017b82 */ /* 0x000fe20000000800 */
[----:B------:R-:W0:Y:S07]  /*0010*/  S2R R9, SR_TID.Y ;  /* 0x0000000000097919 */ /* 0x000e2e0000002200 */
[----:B------:R-:W1:Y:S01]  /*0020*/  S2UR UR5, SR_CTAID.Y ;  /* 0x00000000000579c3 */ /* 0x000e620000002600 */
[----:B------:R-:W2:Y:S01]  /*0030*/  LDCU UR9, c[0x0][0x394] ;  /* 0x00007280ff0977ac */ /* 0x000ea20008000800 */
[----:B------:R-:W3:Y:S06]  /*0040*/  S2R R5, SR_TID.X ;  /* 0x0000000000057919 */ /* 0x000eec0000002100 */
[----:B------:R-:W3:Y:S01]  /*0050*/  LDC R2, c[0x0][0x360] ;  /* 0x0000d800ff027b82 */ /* 0x000ee20000000800 */
[----:B------:R-:W1:Y:S07]  /*0060*/  LDCU UR4, c[0x0][0x364] ;  /* 0x00006c80ff0477ac */ /* 0x000e6e0008000800 */
[----:B------:R-:W3:Y:S08]  /*0070*/  S2UR UR6, SR_CTAID.X ;  /* 0x00000000000679c3 */ /* 0x000ef00000002500 */
[----:B------:R-:W4:Y:S01]  /*0080*/  LDC R0, c[0x0][0x398] ;  /* 0x0000e600ff007b82 */ /* 0x000f220000000800 */
[----:B-1----:R-:W-:-:S06]  /*0090*/  UIMAD UR5, UR5, UR4, URZ ;  /* 0x00000004050572a4 */ /* 0x002fcc000f8e02ff */
[----:B0-----:R-:W-:Y:S01]  /*00a0*/  IADD3 R3, PT, PT, R9, UR5, RZ ;  /* 0x0000000509037c10 */ /* 0x001fe2000fffe0ff */
[----:B---3--:R-:W-:-:S03]  /*00b0*/  IMAD R2, R2, UR6, R5 ;  /* 0x0000000602027c24 */ /* 0x008fc6000f8e0205 */
[----:B----4-:R-:W-:-:S04]  /*00c0*/  ISETP.GE.AND P0, PT, R3, R0, PT ;  /* 0x000000000300720c */ /* 0x010fc80003f06270 */
[----:B--2---:R-:W-:-:S13]  /*00d0*/  ISETP.GE.OR P0, PT, R2, UR9, P0 ;  /* 0x0000000902007c0c */ /* 0x004fda0008706670 */
[----:B------:R-:W-:Y:S05]  /*00e0*/  @P0 EXIT ;  /* 0x000000000000094d */ /* 0x000fea0003800000 */
[----:B------:R-:W0:Y:S01]  /*00f0*/  LDCU UR6, c[0x0][0x390] ;  /* 0x00007200ff0677ac */ /* 0x000e220008000800 */
[----:B------:R-:W-:Y:S01]  /*0100*/  HFMA2 R7, -RZ, RZ, -1.875, 0 ;  /* 0xbf800000ff077431 */ /* 0x000fe200000001ff */
[----:B------:R-:W1:Y:S01]  /*0110*/  LDCU.64 UR10, c[0x0][0x358] ;  /* 0x00006b00ff0a77ac */ /* 0x000e620008000a00 */
[----:B0-----:R-:W-:-:S09]  /*0120*/  UISETP.GE.AND UP0, UPT, UR6, 0x1, UPT ;  /* 0x000000010600788c */ /* 0x001fd2000bf06270 */
[----:B-1----:R-:W-:Y:S05]  /*0130*/  BRA.U !UP0, `(.L_x_0) ;  /* 0x0000000508fc7547 */ /* 0x002fea000b800000 */
[----:B------:R-:W-:Y:S01]  /*0140*/  UISETP.GE.U32.AND UP1, UPT, UR6, 0x8, UPT ;  /* 0x000000080600788c */ /* 0x000fe2000bf26070 */
[----:B------:R-:W-:Y:S01]  /*0150*/  IMAD.MOV.U32 R7, RZ, RZ, -0x40800000 ;  /* 0xbf800000ff077424 */ /* 0x000fe200078e00ff */
[----:B------:R-:W-:Y:S01]  /*0160*/  ULOP3.LUT UR7, UR6, 0x7, URZ, 0xc0, !UPT ;  /* 0x0000000706077892 */ /* 0x000fe2000f8ec0ff */
[----:B------:R-:W-:-:S03]  /*0170*/  UMOV UR4, URZ ;  /* 0x000000ff00047c82 */ /* 0x000fc60008000000 */
[----:B------:R-:W-:-:S03]  /*0180*/  UISETP.NE.AND UP0, UPT, UR7, URZ, UPT ;  /* 0x000000ff0700728c */ /* 0x000fc6000bf05270 */
[----:B------:R-:W-:Y:S08]  /*0190*/  BRA.U !UP1, `(.L_x_1) ;  /* 0x0000000109fc7547 */ /* 0x000ff0000b800000 */
[----:B------:R-:W0:Y:S01]  /*01a0*/  LDC.64 R20, c[0x0][0x388] ;  /* 0x0000e200ff147b82 */ /* 0x000e220000000a00 */
[C---:B------:R-:W-:Y:S01]  /*01b0*/  IADD3 R9, PT, PT, R0.reuse, UR5, R9 ;  /* 0x0000000500097c10 */ /* 0x040fe2000fffe009 */
[C-C-:B------:R-:W-:Y:S01]  /*01c0*/  IMAD R13, R0.reuse, 0x3, R3.reuse ;  /* 0x00000003000d7824 */ /* 0x140fe200078e0203 */
[CC--:B------:R-:W-:Y:S01]  /*01d0*/  LEA R11, R0.reuse, R3.reuse, 0x1 ;  /* 0x00000003000b7211 */ /* 0x0c0fe200078e08ff */
[C-C-:B------:R-:W-:Y:S01]  /*01e0*/  IMAD R17, R0.reuse, 0x5, R3.reuse ;  /* 0x0000000500117824 */ /* 0x140fe200078e0203 */
[C---:B------:R-:W-:Y:S01]  /*01f0*/  LEA R15, R0.reuse, R3, 0x2 ;  /* 0x00000003000f7211 */ /* 0x040fe200078e10ff */
[C-C-:B------:R-:W-:Y:S01]  /*0200*/  IMAD R19, R0.reuse, 0x6, R3.reuse ;  /* 0x0000000600137824 */ /* 0x140fe200078e0203 */
[----:B------:R-:W-:Y:S01]  /*0210*/  ULOP3.LUT UR4, UR6, 0x7ffffff8, URZ, 0xc0, !UPT ;  /* 0x7ffffff806047892 */ /* 0x000fe2000f8ec0ff */
[C---:B------:R-:W-:Y:S02]  /*0220*/  IMAD R23, R0.reuse, 0x7, R3 ;  /* 0x0000000700177824 */ /* 0x040fe400078e0203 */
[----:B------:R-:W-:Y:S01]  /*0230*/  IMAD R5, R0, UR9, RZ ;  /* 0x0000000900057c24 */ /* 0x000fe2000f8e02ff */
[----:B------:R-:W-:Y:S01]  /*0240*/  UIADD3 UR8, UPT, UPT, -UR4, URZ, URZ ;  /* 0x000000ff04087290 */ /* 0x000fe2000fffe1ff */
[----:B------:R-:W-:-:S02]  /*0250*/  IMAD R6, R3, UR9, R2 ;  /* 0x0000000903067c24 */ /* 0x000fc4000f8e0202 */
[----:B------:R-:W-:Y:S02]  /*0260*/  IMAD.MOV.U32 R7, RZ, RZ, -0x40800000 ;  /* 0xbf800000ff077424 */ /* 0x000fe400078e00ff */
[--C-:B------:R-:W-:Y:S02]  /*0270*/  IMAD R4, R9, UR9, R2.reuse ;  /* 0x0000000909047c24 */ /* 0x100fe4000f8e0202 */
[--C-:B------:R-:W-:Y:S02]  /*0280*/  IMAD R8, R11, UR9, R2.reuse ;  /* 0x000000090b087c24 */ /* 0x100fe4000f8e0202 */
[--C-:B------:R-:W-:Y:S02]  /*0290*/  IMAD R10, R13, UR9, R2.reuse ;  /* 0x000000090d0a7c24 */ /* 0x100fe4000f8e0202 */
[--C-:B------:R-:W-:Y:S02]  /*02a0*/  IMAD R12, R15, UR9, R2.reuse ;  /* 0x000000090f0c7c24 */ /* 0x100fe4000f8e0202 */
[----:B------:R-:W-:-:S02]  /*02b0*/  IMAD R14, R17, UR9, R2 ;  /* 0x00000009110e7c24 */ /* 0x000fc4000f8e0202 */
[--C-:B------:R-:W-:Y:S02]  /*02c0*/  IMAD R16, R19, UR9, R2.reuse ;  /* 0x0000000913107c24 */ /* 0x100fe4000f8e0202 */
[----:B------:R-:W-:-:S07]  /*02d0*/  IMAD R18, R23, UR9, R2 ;  /* 0x0000000917127c24 */ /* 0x000fce000f8e0202 */
.L_x_2:
[----:B0-----:R-:W-:-:S05]  /*02e0*/  IMAD.WIDE R22, R6, 0x4, R20 ;  /* 0x0000000406167825 */ /* 0x001fca00078e0214 */
[----:B------:R0:W2:Y:S01]  /*02f0*/  LDG.E R9, desc[UR10][R22.64] ;  /* 0x0000000a16097981 */ /* 0x0000a2000c1e1900 */
[----:B------:R-:W-:-:S05]  /*0300*/  IMAD.WIDE R24, R4, 0x4, R20 ;  /* 0x0000000404187825 */ /* 0x000fca00078e0214 */
[----:B------:R1:W3:Y:S01]  /*0310*/  LDG.E R11, desc[UR10][R24.64] ;  /* 0x0000000a180b7981 */ /* 0x0002e2000c1e1900 */
[----:B0-----:R-:W-:-:S05]  /*0320*/  IMAD.WIDE R22, R8, 0x4, R20 ;  /* 0x0000000408167825 */ /* 0x001fca00078e0214 */
[----:B------:R0:W4:Y:S01]  /*0330*/  LDG.E R13, desc[UR10][R22.64] ;  /* 0x0000000a160d7981 */ /* 0x000122000c1e1900 */
[----:B-1----:R-:W-:-:S05]  /*0340*/  IMAD.WIDE R24, R10, 0x4, R20 ;  /* 0x000000040a187825 */ /* 0x002fca00078e0214 */
[----:B------:R1:W5:Y:S01]  /*0350*/  LDG.E R15, desc[UR10][R24.64] ;  /* 0x0000000a180f7981 */ /* 0x000362000c1e1900 */
[----:B------:R-:W-:-:S04]  /*0360*/  IMAD.WIDE R26, R12, 0x4, R20 ;  /* 0x000000040c1a7825 */ /* 0x000fc800078e0214 */
[--C-:B------:R-:W-:Y:S02]  /*0370*/  IMAD.WIDE R28, R14, 0x4, R20.reuse ;  /* 0x000000040e1c7825 */ /* 0x100fe400078e0214 */
[----:B------:R-:W5:Y:S04]  /*0380*/  LDG.E R26, desc[UR10][R26.64] ;  /* 0x0000000a1a1a7981 */ /* 0x000f68000c1e1900 */
[----:B------:R-:W5:Y:S01]  /*0390*/  LDG.E R28, desc[UR10][R28.64] ;  /* 0x0000000a1c1c7981 */ /* 0x000f62000c1e1900 */
[----:B0-----:R-:W-:-:S05]  /*03a0*/  IMAD.WIDE R22, R16, 0x4, R20 ;  /* 0x0000000410167825 */ /* 0x001fca00078e0214 */
[----:B------:R-:W5:Y:S01]  /*03b0*/  LDG.E R17, desc[UR10][R22.64] ;  /* 0x0000000a16117981 */ /* 0x000f62000c1e1900 */
[----:B-1----:R-:W-:-:S05]  /*03c0*/  IMAD.WIDE R24, R18, 0x4, R20 ;  /* 0x0000000412187825 */ /* 0x002fca00078e0214 */
[----:B------:R-:W5:Y:S01]  /*03d0*/  LDG.E R19, desc[UR10][R24.64] ;  /* 0x0000000a18137981 */ /* 0x000f62000c1e1900 */
[----:B------:R-:W-:Y:S01]  /*03e0*/  UIADD3 UR8, UPT, UPT, UR8, 0x8, URZ ;  /* 0x0000000808087890 */ /* 0x000fe2000fffe0ff */
[C---:B------:R-:W-:Y:S01]  /*03f0*/  LEA R6, R5.reuse, R6, 0x3 ;  /* 0x0000000605067211 */ /* 0x040fe200078e18ff */
[C---:B------:R-:W-:Y:S01]  /*0400*/  IMAD R8, R5.reuse, 0x8, R8 ;  /* 0x0000000805087824 */ /* 0x040fe200078e0208 */
[C---:B------:R-:W-:Y:S01]  /*0410*/  LEA R4, R5.reuse, R4, 0x3 ;  /* 0x0000000405047211 */ /* 0x040fe200078e18ff */
[----:B------:R-:W-:Y:S01]  /*0420*/  UISETP.NE.AND UP1, UPT, UR8, URZ, UPT ;  /* 0x000000ff0800728c */ /* 0x000fe2000bf25270 */
[C---:B------:R-:W-:Y:S01]  /*0430*/  LEA R10, R5.reuse, R10, 0x3 ;  /* 0x0000000a050a7211 */ /* 0x040fe200078e18ff */
[C---:B------:R-:W-:Y:S01]  /*0440*/  IMAD R14, R5.reuse, 0x8, R14 ;  /* 0x00000008050e7824 */ /* 0x040fe200078e020e */
[C---:B------:R-:W-:Y:S02]  /*0450*/  LEA R12, R5.reuse, R12, 0x3 ;  /* 0x0000000c050c7211 */ /* 0x040fe400078e18ff */
[----:B------:R-:W-:-:S02]  /*0460*/  LEA R16, R5, R16, 0x3 ;  /* 0x0000001005107211 */ /* 0x000fc400078e18ff */
[----:B------:R-:W-:Y:S02]  /*0470*/  LEA R18, R5, R18, 0x3 ;  /* 0x0000001205127211 */ /* 0x000fe400078e18ff */
[----:B--2---:R-:W-:-:S04]  /*0480*/  FSETP.GT.AND P0, PT, R9, R7, PT ;  /* 0x000000070900720b */ /* 0x004fc80003f04000 */
[----:B------:R-:W-:-:S04]  /*0490*/  FSEL R7, R9, R7, P0 ;  /* 0x0000000709077208 */ /* 0x000fc80000000000 */
[----:B---3--:R-:W-:-:S04]  /*04a0*/  FSETP.GT.AND P0, PT, R11, R7, PT ;  /* 0x000000070b00720b */ /* 0x008fc80003f04000 */
[----:B------:R-:W-:-:S04]  /*04b0*/  FSEL R7, R11, R7, P0 ;  /* 0x000000070b077208 */ /* 0x000fc80000000000 */
[----:B----4-:R-:W-:-:S04]  /*04c0*/  FSETP.GT.AND P0, PT, R13, R7, PT ;  /* 0x000000070d00720b */ /* 0x010fc80003f04000 */
[----:B------:R-:W-:-:S04]  /*04d0*/  FSEL R7, R13, R7, P0 ;  /* 0x000000070d077208 */ /* 0x000fc80000000000 */
[----:B-----5:R-:W-:-:S04]  /*04e0*/  FSETP.GT.AND P0, PT, R15, R7, PT ;  /* 0x000000070f00720b */ /* 0x020fc80003f04000 */
[----:B------:R-:W-:-:S04]  /*04f0*/  FSEL R7, R15, R7, P0 ;  /* 0x000000070f077208 */ /* 0x000fc80000000000 */
[----:B------:R-:W-:-:S04]  /*0500*/  FSETP.GT.AND P0, PT, R26, R7, PT ;  /* 0x000000071a00720b */ /* 0x000fc80003f04000 */
[----:B------:R-:W-:-:S04]  /*0510*/  FSEL R7, R26, R7, P0 ;  /* 0x000000071a077208 */ /* 0x000fc80000000000 */
[----:B------:R-:W-:-:S04]  /*0520*/  FSETP.GT.AND P0, PT, R28, R7, PT ;  /* 0x000000071c00720b */ /* 0x000fc80003f04000 */
[----:B------:R-:W-:-:S04]  /*0530*/  FSEL R28, R28, R7, P0 ;  /* 0x000000071c1c7208 */ /* 0x000fc80000000000 */
[----:B------:R-:W-:-:S04]  /*0540*/  FSETP.GT.AND P0, PT, R17, R28, PT ;  /* 0x0000001c1100720b */ /* 0x000fc80003f04000 */
[----:B------:R-:W-:-:S04]  /*0550*/  FSEL R28, R17, R28, P0 ;  /* 0x0000001c111c7208 */ /* 0x000fc80000000000 */
[----:B------:R-:W-:-:S04]  /*0560*/  FSETP.GT.AND P0, PT, R19, R28, PT ;  /* 0x0000001c1300720b */ /* 0x000fc80003f04000 */
[----:B------:R-:W-:Y:S01]  /*0570*/  FSEL R7, R19, R28, P0 ;  /* 0x0000001c13077208 */ /* 0x000fe20000000000 */
[----:B------:R-:W-:Y:S08]  /*0580*/  BRA.U UP1, `(.L_x_2) ;  /* 0xfffffffd01547547 */ /* 0x000ff0000b83ffff */
.L_x_1:
[----:B------:R-:W-:Y:S05]  /*0590*/  BRA.U !UP0, `(.L_x_0) ;  /* 0x0000000108e47547 */ /* 0x000fea000b800000 */
[----:B------:R-:W-:Y:S02]  /*05a0*/  UISETP.GE.U32.AND UP0, UPT, UR7, 0x4, UPT ;  /* 0x000000040700788c */ /* 0x000fe4000bf06070 */
[----:B------:R-:W-:-:S04]  /*05b0*/  ULOP3.LUT UR8, UR6, 0x3, URZ, 0xc0, !UPT ;  /* 0x0000000306087892 */ /* 0x000fc8000f8ec0ff */
[----:B------:R-:W-:-:S03]  /*05c0*/  UISETP.NE.AND UP1, UPT, UR8, URZ, UPT ;  /* 0x000000ff0800728c */ /* 0x000fc6000bf25270 */
[----:B------:R-:W-:Y:S08]  /*05d0*/  BRA.U !UP0, `(.L_x_3) ;  /* 0x0000000108687547 */ /* 0x000ff0000b800000 */
[----:B------:R-:W0:Y:S01]  /*05e0*/  LDC.64 R4, c[0x0][0x388] ;  /* 0x0000e200ff047b82 */ /* 0x000e220000000a00 */
[----:B------:R-:W-:-:S04]  /*05f0*/  IMAD R9, R0, UR4, R3 ;  /* 0x0000000400097c24 */ /* 0x000fc8000f8e0203 */
[C---:B------:R-:W-:Y:S01]  /*0600*/  IMAD R11, R9.reuse, UR9, R2 ;  /* 0x00000009090b7c24 */ /* 0x040fe2000f8e0202 */
[----:B------:R-:W-:-:S03]  /*0610*/  IADD3 R13, PT, PT, R9, R0, RZ ;  /* 0x00000000090d7210 */ /* 0x000fc60007ffe0ff */
[----:B0-----:R-:W-:-:S04]  /*0620*/  IMAD.WIDE R8, R11, 0x4, R4 ;  /* 0x000000040b087825 */ /* 0x001fc800078e0204 */
[C---:B------:R-:W-:Y:S02]  /*0630*/  IMAD R11, R13.reuse, UR9, R2 ;  /* 0x000000090d0b7c24 */ /* 0x040fe4000f8e0202 */
[----:B------:R-:W2:Y:S01]  /*0640*/  LDG.E R8, desc[UR10][R8.64] ;  /* 0x0000000a08087981 */ /* 0x000ea2000c1e1900 */
[----:B------:R-:W-:Y:S02]  /*0650*/  IMAD.IADD R13, R13, 0x1, R0 ;  /* 0x000000010d0d7824 */ /* 0x000fe400078e0200 */
[----:B------:R-:W-:-:S04]  /*0660*/  IMAD.WIDE R10, R11, 0x4, R4 ;  /* 0x000000040b0a7825 */ /* 0x000fc800078e0204 */
[C---:B------:R-:W-:Y:S01]  /*0670*/  IMAD R15, R13.reuse, UR9, R2 ;  /* 0x000000090d0f7c24 */ /* 0x040fe2000f8e0202 */
[----:B------:R-:W-:Y:S01]  /*0680*/  IADD3 R17, PT, PT, R13, R0, RZ ;  /* 0x000000000d117210 */ /* 0x000fe20007ffe0ff */
[----:B------:R-:W3:Y:S02]  /*0690*/  LDG.E R10, desc[UR10][R10.64] ;  /* 0x0000000a0a0a7981 */ /* 0x000ee4000c1e1900 */
[----:B------:R-:W-:-:S04]  /*06a0*/  IMAD.WIDE R12, R15, 0x4, R4 ;  /* 0x000000040f0c7825 */ /* 0x000fc800078e0204 */
[----:B------:R-:W-:Y:S02]  /*06b0*/  IMAD R17, R17, UR9, R2 ;  /* 0x0000000911117c24 */ /* 0x000fe4000f8e0202 */
[----:B------:R-:W4:Y:S02]  /*06c0*/  LDG.E R12, desc[UR10][R12.64] ;  /* 0x0000000a0c0c7981 */ /* 0x000f24000c1e1900 */
[----:B------:R-:W-:-:S06]  /*06d0*/  IMAD.WIDE R4, R17, 0x4, R4 ;  /* 0x0000000411047825 */ /* 0x000fcc00078e0204 */
[----:B------:R-:W5:Y:S01]  /*06e0*/  LDG.E R4, desc[UR10][R4.64] ;  /* 0x0000000a04047981 */ /* 0x000f62000c1e1900 */
[----:B------:R-:W-:Y:S01]  /*06f0*/  UIADD3 UR4, UPT, UPT, UR4, 0x4, URZ ;  /* 0x0000000404047890 */ /* 0x000fe2000fffe0ff */
[----:B--2---:R-:W-:-:S04]  /*0700*/  FSETP.GT.AND P0, PT, R8, R7, PT ;  /* 0x000000070800720b */ /* 0x004fc80003f04000 */
[----:B------:R-:W-:-:S04]  /*0710*/  FSEL R7, R8, R7, P0 ;  /* 0x0000000708077208 */ /* 0x000fc80000000000 */
[----:B---3--:R-:W-:-:S04]  /*0720*/  FSETP.GT.AND P0, PT, R10, R7, PT ;  /* 0x000000070a00720b */ /* 0x008fc80003f04000 */
[----:B------:R-:W-:-:S04]  /*0730*/  FSEL R7, R10, R7, P0 ;  /* 0x000000070a077208 */ /* 0x000fc80000000000 */
[----:B----4-:R-:W-:-:S04]  /*0740*/  FSETP.GT.AND P0, PT, R12, R7, PT ;  /* 0x000000070c00720b */ /* 0x010fc80003f04000 */
[----:B------:R-:W-:-:S04]  /*0750*/  FSEL R7, R12, R7, P0 ;  /* 0x000000070c077208 */ /* 0x000fc80000000000 */
[----:B-----5:R-:W-:-:S04]  /*0760*/  FSETP.GT.AND P0, PT, R4, R7, PT ;  /* 0x000000070400720b */ /* 0x020fc80003f04000 */
[----:B------:R-:W-:-:S09]  /*0770*/  FSEL R7, R4, R7, P0 ;  /* 0x0000000704077208 */ /* 0x000fd20000000000 */
.L_x_3:
[----:B------:R-:W-:Y:S05]  /*0780*/  BRA.U !UP1, `(.L_x_0) ;  /* 0x0000000109687547 */ /* 0x000fea000b800000 */
[----:B------:R-:W-:Y:S02]  /*0790*/  UISETP.NE.AND UP0, UPT, UR8, 0x1, UPT ;  /* 0x000000010800788c */ /* 0x000fe4000bf05270 */
[----:B------:R-:W-:-:S04]  /*07a0*/  ULOP3.LUT UR6, UR6, 0x1, URZ, 0xc0, !UPT ;  /* 0x0000000106067892 */ /* 0x000fc8000f8ec0ff */
[----:B------:R-:W-:-:S03]  /*07b0*/  UISETP.NE.U32.AND UP1, UPT, UR6, 0x1, UPT ;  /* 0x000000010600788c */ /* 0x000fc6000bf25070 */
[----:B------:R-:W-:Y:S08]  /*07c0*/  BRA.U !UP0, `(.L_x_4) ;  /* 0x0000000108387547 */ /* 0x000ff0000b800000 */
[----:B------:R-:W0:Y:S01]  /*07d0*/  LDC.64 R4, c[0x0][0x388] ;  /* 0x0000e200ff047b82 */ /* 0x000e220000000a00 */
[----:B------:R-:W-:-:S04]  /*07e0*/  IMAD R9, R0, UR4, R3 ;  /* 0x0000000400097c24 */ /* 0x000fc8000f8e0203 */
[C---:B------:R-:W-:Y:S01]  /*07f0*/  IMAD R11, R9.reuse, UR9, R2 ;  /* 0x00000009090b7c24 */ /* 0x040fe2000f8e0202 */
[----:B------:R-:W-:-:S05]  /*0800*/  IADD3 R13, PT, PT, R9, R0, RZ ;  /* 0x00000000090d7210 */ /* 0x000fca0007ffe0ff */
[----:B------:R-:W-:Y:S02]  /*0810*/  IMAD R13, R13, UR9, R2 ;  /* 0x000000090d0d7c24 */ /* 0x000fe4000f8e0202 */
[----:B0-----:R-:W-:-:S04]  /*0820*/  IMAD.WIDE R8, R11, 0x4, R4 ;  /* 0x000000040b087825 */ /* 0x001fc800078e0204 */
[----:B------:R-:W-:Y:S02]  /*0830*/  IMAD.WIDE R4, R13, 0x4, R4 ;  /* 0x000000040d047825 */ /* 0x000fe400078e0204 */
[----:B------:R-:W2:Y:S04]  /*0840*/  LDG.E R8, desc[UR10][R8.64] ;  /* 0x0000000a08087981 */ /* 0x000ea8000c1e1900 */
[----:B------:R-:W3:Y:S01]  /*0850*/  LDG.E R4, desc[UR10][R4.64] ;  /* 0x0000000a04047981 */ /* 0x000ee2000c1e1900 */
[----:B------:R-:W-:Y:S01]  /*0860*/  UIADD3 UR4, UPT, UPT, UR4, 0x2, URZ ;  /* 0x0000000204047890 */ /* 0x000fe2000fffe0ff */
[----:B--2---:R-:W-:-:S04]  /*0870*/  FSETP.GT.AND P0, PT, R8, R7, PT ;  /* 0x000000070800720b */ /* 0x004fc80003f04000 */
[----:B------:R-:W-:-:S04]  /*0880*/  FSEL R7, R8, R7, P0 ;  /* 0x0000000708077208 */ /* 0x000fc80000000000 */
[----:B---3--:R-:W-:-:S04]  /*0890*/  FSETP.GT.AND P0, PT, R4, R7, PT ;  /* 0x000000070400720b */ /* 0x008fc80003f04000 */
[----:B------:R-:W-:-:S09]  /*08a0*/  FSEL R7, R4, R7, P0 ;  /* 0x0000000704077208 */ /* 0x000fd20000000000 */
.L_x_4:
[----:B------:R-:W-:Y:S05]  /*08b0*/  BRA.U UP1, `(.L_x_0) ;  /* 0x00000001011c7547 */ /* 0x000fea000b800000 */
[----:B------:R-:W0:Y:S01]  /*08c0*/  LDC.64 R4, c[0x0][0x388] ;  /* 0x0000e200ff047b82 */ /* 0x000e220000000a00 */
[----:B------:R-:W-:-:S04]  /*08d0*/  IMAD R9, R0, UR4, R3 ;  /* 0x0000000400097c24 */ /* 0x000fc8000f8e0203 */
[----:B------:R-:W-:-:S04]  /*08e0*/  IMAD R9, R9, UR9, R2 ;  /* 0x0000000909097c24 */ /* 0x000fc8000f8e0202 */
[----:B0-----:R-:W-:-:S06]  /*08f0*/  IMAD.WIDE R4, R9, 0x4, R4 ;  /* 0x0000000409047825 */ /* 0x001fcc00078e0204 */
[----:B------:R-:W2:Y:S02]  /*0900*/  LDG.E R4, desc[UR10][R4.64] ;  /* 0x0000000a04047981 */ /* 0x000ea4000c1e1900 */
[----:B--2---:R-:W-:-:S13]  /*0910*/  FSETP.GT.AND P0, PT, R4, R7, PT ;  /* 0x000000070400720b */ /* 0x004fda0003f04000 */
[----:B------:R-:W-:-:S07]  /*0920*/  @P0 MOV R7, R4 ;  /* 0x0000000400070202 */ /* 0x000fce0000000f00 */
.L_x_0:
[----:B------:R-:W0:Y:S01]  /*0930*/  LDC.64 R4, c[0x0][0x380] ;  /* 0x0000e000ff047b82 */ /* 0x000e220000000a00 */
[----:B------:R-:W-:-:S04]  /*0940*/  IMAD R3, R3, UR9, R2 ;  /* 0x0000000903037c24 */ /* 0x000fc8000f8e0202 */
[----:B0-----:R-:W-:-:S05]  /*0950*/  IMAD.WIDE R2, R3, 0x4, R4 ;  /* 0x0000000403027825 */ /* 0x001fca00078e0204 */
[----:B------:R-:W-:Y:S01]  /*0960*/  STG.E desc[UR10][R2.64], R7 ;  /* 0x0000000702007986 */ /* 0x000fe2000c10190a */
[----:B------:R-:W-:Y:S05]  /*0970*/  EXIT ;  /* 0x000000000000794d */ /* 0x000fea0003800000 */
.L_x_5:
[----:B------:R-:W-:-:S00]  /*0980*/  BRA `(.L_x_5) ;  /* 0xfffffffc00fc7947 */ /* 0x000fc0000383ffff */
[----:B------:R-:W-:-:S00]  /*0990*/  NOP ;  /* 0x0000000000007918 */ /* 0x000fc00000000000 */
        /* <DEDUP_REMOVED lines=14> */
.L_x_7:


//--------------------- .text.image_pass          --------------------------
	.section	.text.image_pass,"ax",@progbits
	.align	128
        .global         image_pass
        .type           image_pass,@function
        .size           image_pass,(.L_x_8 - image_pass)
        .other          image_pass,@"STO_CUDA_ENTRY STV_DEFAULT"
image_pass:
.text.image_pass:
[----:B------:R-:W-:Y:S01]  /*0000*/  LDC R1, c[0x0][0x37c] ;  /* 0x0000df00ff017b82 */ /* 0x000fe20000000800 */
[----:B------:R-:W0:Y:S07]  /*0010*/  S2R R2, SR_TID.Y ;  /* 0x0000000000027919 */ /* 0x000e2e0000002200 */
[----:B------:R-:W1:Y:S01]  /*0020*/  LDC R0, c[0x0][0x360] ;  /* 0x0000d800ff007b82 */ /* 0x000e620000000800 */
[----:B------:R-:W2:Y:S01]  /*0030*/  LDCU UR6, c[0x0][0x398] ;  /* 0x00007300ff0677ac */ /* 0x000ea20008000800 */
[----:B------:R-:W1:Y:S01]  /*0040*/  S2R R3, SR_TID.X ;  /* 0x0000000000037919 */ /* 0x000e620000002100 */
[----:B------:R-:W3:Y:S05]  /*0050*/  LDCU UR7, c[0x0][0x394] ;  /* 0x00007280ff0777ac */ /* 0x000eea0008000800 */
[----:B------:R-:W0:Y:S08]  /*0060*/  S2UR UR5, SR_CTAID.Y ;  /* 0x00000000000579c3 */ /* 0x000e300000002600 */
[----:B------:R-:W0:Y:S08]  /*0070*/  LDC R5, c[0x0][0x364] ;  /* 0x0000d900ff057b82 */ /* 0x000e300000000800 */
[----:B------:R-:W1:Y:S01]  /*0080*/  S2UR UR4, SR_CTAID.X ;  /* 0x00000000000479c3 */ /* 0x000e620000002500 */
[----:B0-----:R-:W-:-:S05]  /*0090*/  IMAD R5, R5, UR5, R2 ;  /* 0x0000000505057c24 */ /* 0x001fca000f8e0202 */
[----:B--2---:R-:W-:Y:S01]  /*00a0*/  ISETP.GE.AND P0, PT, R5, UR6, PT ;  /* 0x0000000605007c0c */ /* 0x004fe2000bf06270 */
[----:B-1----:R-:W-:-:S05]  /*00b0*/  IMAD R0, R0, UR4, R3 ;  /* 0x0000000400007c24 */ /* 0x002fca000f8e0203 */
[----:B---3--:R-:W-:-:S13]  /*00c0*/  ISETP.GE.OR P0, PT, R0, UR7, P0 ;  /* 0x0000000700007c0c */ /* 0x008fda0008706670 */
[----:B------:R-:W-:Y:S05]  /*00d0*/  @P0 EXIT ;  /* 0x000000000000094d */ /* 0x000fea0003800000 */
[----:B------:R-:W0:Y:S01]  /*00e0*/  LDC.64 R2, c[0x0][0x388] ;  /* 0x0000e200ff027b82 */ /* 0x000e220000000a00 */
[----:B------:R-:W1:Y:S01]  /*00f0*/  LDCU.64 UR4, c[0x0][0x358] ;  /* 0x00006b00ff0477ac */ /* 0x000e620008000a00 */
[----:B------:R-:W-:-:S06]  /*0100*/  IMAD R7, R5, UR7, R0 ;  /* 0x0000000705077c24 */ /* 0x000fcc000f8e0200 */
[----:B------:R-:W2:Y:S01]  /*0110*/  LDC.64 R4, c[0x0][0x380] ;  /* 0x0000e000ff047b82 */ /* 0x000ea20000000a00 */
[----:B0-----:R-:W-:-:S06]  /*0120*/  IMAD.WIDE R2, R7, 0x4, R2 ;  /* 0x0000000407027825 */ /* 0x001fcc00078e0202 */
[----:B-1----:R-:W3:Y:S01]  /*0130*/  LDG.E R2, desc[UR4][R2.64] ;  /* 0x0000000402027981 */ /* 0x002ee2000c1e1900 */
[----:B--2---:R-:W-:-:S04]  /*0140*/  IMAD.WIDE R4, R7, 0x4, R4 ;  /* 0x0000000407047825 */ /* 0x004fc800078e0204 */
[----:B---3--:R-:W-:-:S05]  /*0150*/  FADD R7, R2, 1 ;  /* 0x3f80000002077421 */ /* 0x008fca0000000000 */
[----:B------:R-:W-:Y:S01]  /*0160*/  STG.E desc[UR4][R4.64], R7 ;  /* 0x0000000704007986 */ /* 0x000fe2000c101904 */
[----:B------:R-:W-:Y:S05]  /*0170*/  EXIT ;  /* 0x000000000000794d */ /* 0x000fea0003800000 */
.L_x_6:
        /* <DEDUP_REMOVED lines=16> */
.L_x_8:


//--------------------- .nv.shared.reserved.0     --------------------------
	.section	.nv.shared.reserved.0,"aw",@nobits
	.weak		__nv_reservedSMEM_offset_0_alias
	.size		__nv_reservedSMEM_offset_0_alias, 0, 64
	.other		__nv_reservedSMEM_offset_0_alias,@"STO_CUDA_RESERVED_SHARED STV_DEFAULT"
__nv_reservedSMEM_offset_0_alias:
	.zero		0
	.zero		64


//--------------------- .nv.constant0.composit    --------------------------
	.section	.nv.constant0.composit,"a",@progbits
	.sectionflags	@""
	.align	4
.nv.constant0.composit:
	.zero		924


//--------------------- .nv.constant0.image_pass  --------------------------
	.section	.nv.constant0.image_pass,"a",@progbits
	.sectionflags	@""
	.align	4
.nv.constant0.image_pass:
	.zero		928


//--------------------- SYMBOLS --------------------------

	.type		.nv.reservedSmem.offset0,@object
	.size		.nv.reservedSmem.offset0,0x4
